	.headerflags	@"EF_CUDA_TEXMODE_UNIFIED EF_CUDA_64BIT_ADDRESS EF_CUDA_ACCELERATORS EF_CUDA_SM90 EF_CUDA_VIRTUAL_SM(EF_CUDA_SM90)"
	.elftype	@"ET_EXEC"


//--------------------- .nv.info                  --------------------------
	.section	.nv.info,"",@"SHT_CUDA_INFO"
	.align	4


	//----- nvinfo : EIATTR_REGCOUNT
	.align		4
        /*0000*/ 	.byte	0x04, 0x2f
        /*0002*/ 	.short	(.L_3 - .L_2)
	.align		4
.L_2:
        /*0004*/ 	.word	index@(triton_poi_fused__native_batch_norm_legit_no_training_convolution_14)
        /*0008*/ 	.word	0x00000020


	//----- nvinfo : EIATTR_MIN_STACK_SIZE
	.align		4
.L_3:
        /*000c*/ 	.byte	0x04, 0x12
        /*000e*/ 	.short	(.L_5 - .L_4)
	.align		4
.L_4:
        /*0010*/ 	.word	index@(triton_poi_fused__native_batch_norm_legit_no_training_convolution_14)
        /*0014*/ 	.word	0x00000000


	//----- nvinfo : EIATTR_FRAME_SIZE
	.align		4
.L_5:
        /*0018*/ 	.byte	0x04, 0x11
        /*001a*/ 	.short	(.L_7 - .L_6)
	.align		4
.L_6:
        /*001c*/ 	.word	index@(triton_poi_fused__native_batch_norm_legit_no_training_convolution_14)
        /*0020*/ 	.word	0x00000000


	//----- nvinfo : EIATTR_MIN_STACK_SIZE
	.align		4
.L_7:
        /*0024*/ 	.byte	0x04, 0x12
        /*0026*/ 	.short	(.L_9 - .L_8)
	.align		4
.L_8:
        /*0028*/ 	.word	index@(triton_poi_fused__native_batch_norm_legit_no_training_convolution_14)
        /*002c*/ 	.word	0x00000000
.L_9:


//--------------------- .nv.info.triton_poi_fused__native_batch_norm_legit_no_training_convolution_14 --------------------------
	.section	.nv.info.triton_poi_fused__native_batch_norm_legit_no_training_convolution_14,"",@"SHT_CUDA_INFO"
	.sectionflags	@""
	.align	4


	//----- nvinfo : EIATTR_CUDA_API_VERSION
	.align		4
        /*0000*/ 	.byte	0x04, 0x37
        /*0002*/ 	.short	(.L_11 - .L_10)
.L_10:
        /*0004*/ 	.word	0x0000007c


	//----- nvinfo : EIATTR_KPARAM_INFO
	.align		4
.L_11:
        /*0008*/ 	.byte	0x04, 0x17
        /*000a*/ 	.short	(.L_13 - .L_12)
.L_12:
        /*000c*/ 	.word	0x00000000
        /*0010*/ 	.short	0x0007
        /*0012*/ 	.short	0x0038
        /*0014*/ 	.byte	0x00, 0xf0, 0x11, 0x00


	//----- nvinfo : EIATTR_KPARAM_INFO
	.align		4
.L_13:
        /*0018*/ 	.byte	0x04, 0x17
        /*001a*/ 	.short	(.L_15 - .L_14)
.L_14:
        /*001c*/ 	.word	0x00000000
        /*0020*/ 	.short	0x0006
        /*0022*/ 	.short	0x0030
        /*0024*/ 	.byte	0x00, 0xf4, 0x21, 0x00


	//----- nvinfo : EIATTR_KPARAM_INFO
	.align		4
.L_15:
        /*0028*/ 	.byte	0x04, 0x17
        /*002a*/ 	.short	(.L_17 - .L_16)
.L_16:
        /*002c*/ 	.word	0x00000000
        /*0030*/ 	.short	0x0005
        /*0032*/ 	.short	0x0028
        /*0034*/ 	.byte	0x00, 0xf4, 0x21, 0x00


	//----- nvinfo : EIATTR_KPARAM_INFO
	.align		4
.L_17:
        /*0038*/ 	.byte	0x04, 0x17
        /*003a*/ 	.short	(.L_19 - .L_18)
.L_18:
        /*003c*/ 	.word	0x00000000
        /*0040*/ 	.short	0x0004
        /*0042*/ 	.short	0x0020
        /*0044*/ 	.byte	0x00, 0xf4, 0x21, 0x00


	//----- nvinfo : EIATTR_KPARAM_INFO
	.align		4
.L_19:
        /*0048*/ 	.byte	0x04, 0x17
        /*004a*/ 	.short	(.L_21 - .L_20)
.L_20:
        /*004c*/ 	.word	0x00000000
        /*0050*/ 	.short	0x0003
        /*0052*/ 	.short	0x0018
        /*0054*/ 	.byte	0x00, 0xf4, 0x21, 0x00


	//----- nvinfo : EIATTR_KPARAM_INFO
	.align		4
.L_21:
        /*0058*/ 	.byte	0x04, 0x17
        /*005a*/ 	.short	(.L_23 - .L_22)
.L_22:
        /*005c*/ 	.word	0x00000000
        /*0060*/ 	.short	0x0002
        /*0062*/ 	.short	0x0010
        /*0064*/ 	.byte	0x00, 0xf4, 0x21, 0x00


	//----- nvinfo : EIATTR_KPARAM_INFO
	.align		4
.L_23:
        /*0068*/ 	.byte	0x04, 0x17
        /*006a*/ 	.short	(.L_25 - .L_24)
.L_24:
        /*006c*/ 	.word	0x00000000
        /*0070*/ 	.short	0x0001
        /*0072*/ 	.short	0x0008
        /*0074*/ 	.byte	0x00, 0xf4, 0x21, 0x00


	//----- nvinfo : EIATTR_KPARAM_INFO
	.align		4
.L_25:
        /*0078*/ 	.byte	0x04, 0x17
        /*007a*/ 	.short	(.L_27 - .L_26)
.L_26:
        /*007c*/ 	.word	0x00000000
        /*0080*/ 	.short	0x0000
        /*0082*/ 	.short	0x0000
        /*0084*/ 	.byte	0x00, 0xf4, 0x21, 0x00


	//----- nvinfo : EIATTR_SPARSE_MMA_MASK
	.align		4
.L_27:
        /*0088*/ 	.byte	0x03, 0x50
        /*008a*/ 	.short	0x0000


	//----- nvinfo : EIATTR_MAXREG_COUNT
	.align		4
        /*008c*/ 	.byte	0x03, 0x1b
        /*008e*/ 	.short	0x00ff


	//----- nvinfo : EIATTR_EXIT_INSTR_OFFSETS
	.align		4
        /*0090*/ 	.byte	0x04, 0x1c
        /*0092*/ 	.short	(.L_29 - .L_28)


	//   ....[0]....
.L_28:
        /*0094*/ 	.word	0x00000750


	//----- nvinfo : EIATTR_REQNTID
	.align		4
.L_29:
        /*0098*/ 	.byte	0x04, 0x10
        /*009a*/ 	.short	(.L_31 - .L_30)
.L_30:
        /*009c*/ 	.word	0x00000080
        /*00a0*/ 	.word	0x00000001
        /*00a4*/ 	.word	0x00000001


	//----- nvinfo : EIATTR_CBANK_PARAM_SIZE
	.align		4
.L_31:
        /*00a8*/ 	.byte	0x03, 0x19
        /*00aa*/ 	.short	0x003c


	//----- nvinfo : EIATTR_PARAM_CBANK
	.align		4
        /*00ac*/ 	.byte	0x04, 0x0a
        /*00ae*/ 	.short	(.L_33 - .L_32)
	.align		4
.L_32:
        /*00b0*/ 	.word	index@(.nv.constant0.triton_poi_fused__native_batch_norm_legit_no_training_convolution_14)
        /*00b4*/ 	.short	0x0210
        /*00b6*/ 	.short	0x003c


	//----- nvinfo : EIATTR_SW_WAR
	.align		4
.L_33:
        /*00b8*/ 	.byte	0x04, 0x36
        /*00ba*/ 	.short	(.L_35 - .L_34)
.L_34:
        /*00bc*/ 	.word	0x00000008
.L_35:


//--------------------- .nv.callgraph             --------------------------
	.section	.nv.callgraph,"",@"SHT_CUDA_CALLGRAPH"
	.align	4
	.sectionentsize	8
	.align		4
        /*0000*/ 	.word	0x00000000
	.align		4
        /*0004*/ 	.word	0xffffffff
	.align		4
        /*0008*/ 	.word	0x00000000
	.align		4
        /*000c*/ 	.word	0xfffffffe
	.align		4
        /*0010*/ 	.word	0x00000000
	.align		4
        /*0014*/ 	.word	0xfffffffd
	.align		4
        /*0018*/ 	.word	0x00000000
	.align		4
        /*001c*/ 	.word	0xfffffffc


//--------------------- .nv.constant4             --------------------------
	.section	.nv.constant4,"a",@progbits
	.align	8
	.align		8
.nv.constant4:
        /*0000*/ 	.dword	_$_str
	.align		8
        /*0008*/ 	.dword	_$_str_$_2


//--------------------- .text.triton_poi_fused__native_batch_norm_legit_no_training_convolution_14 --------------------------
	.section	.text.triton_poi_fused__native_batch_norm_legit_no_training_convolution_14,"ax",@progbits
	.align	128
        .global         triton_poi_fused__native_batch_norm_legit_no_training_convolution_14
        .type           triton_poi_fused__native_batch_norm_legit_no_training_convolution_14,@function
        .size           triton_poi_fused__native_batch_norm_legit_no_training_convolution_14,(.L_x_1 - triton_poi_fused__native_batch_norm_legit_no_training_convolution_14)
        .other          triton_poi_fused__native_batch_norm_legit_no_training_convolution_14,@"STO_CUDA_ENTRY STV_DEFAULT"
triton_poi_fused__native_batch_norm_legit_no_training_convolution_14:
.text.triton_poi_fused__native_batch_norm_legit_no_training_convolution_14:
[----:B------:R-:W-:Y:S01]  /*0000*/  LDC R1, c[0x0][0x28] ;  /* 0x00000a00ff017b82 */ /* 0x000fe20000000800 */
[----:B------:R-:W1:Y:S07]  /*0010*/  S2R R0, SR_TID.X ;  /* 0x0000000000007919 */ /* 0x000e6e0000002100 */
[----:B------:R-:W2:Y:S01]  /*0020*/  LDC.64 R8, c[0x0][0x228] ;  /* 0x00008a00ff087b82 */ /* 0x000ea20000000a00 */
[----:B------:R-:W-:Y:S01]  /*0030*/  ULDC.64 UR4, c[0x0][0x208] ;  /* 0x0000820000047ab9 */ /* 0x000fe20000000a00 */
[----:B------:R-:W3:Y:S06]  /*0040*/  S2R R5, SR_CTAID.X ;  /* 0x0000000000057919 */ /* 0x000eec0000002500 */
[----:B------:R-:W4:Y:S08]  /*0050*/  LDC.64 R28, c[0x0][0x218] ;  /* 0x00008600ff1c7b82 */ /* 0x000f300000000a00 */
[----:B------:R-:W5:Y:S08]  /*0060*/  LDC.64 R20, c[0x0][0x210] ;  /* 0x00008400ff147b82 */ /* 0x000f700000000a00 */
[----:B------:R-:W2:Y:S01]  /*0070*/  LDC.64 R26, c[0x0][0x220] ;  /* 0x00008800ff1a7b82 */ /* 0x000ea20000000a00 */
[----:B-1----:R-:W-:-:S07]  /*0080*/  SHF.L.U32 R0, R0, 0x2, RZ ;  /* 0x0000000200007819 */ /* 0x002fce00000006ff */
[----:B------:R-:W1:Y:S01]  /*0090*/  LDC.64 R24, c[0x0][0x230] ;  /* 0x00008c00ff187b82 */ /* 0x000e620000000a00 */
[----:B---3--:R-:W-:Y:S02]  /*00a0*/  SHF.R.S32.HI R3, RZ, 0x15, R5 ;  /* 0x00000015ff037819 */ /* 0x008fe40000011405 */
[----:B------:R-:W-:Y:S02]  /*00b0*/  LOP3.LUT R0, R0, 0x1fc, RZ, 0xc0, !PT ;  /* 0x000001fc00007812 */ /* 0x000fe400078ec0ff */
[----:B------:R-:W-:-:S03]  /*00c0*/  SGXT R3, R3, 0x1 ;  /* 0x000000010303781a */ /* 0x000fc60000000200 */
[----:B------:R-:W3:Y:S01]  /*00d0*/  LDC.64 R22, c[0x0][0x238] ;  /* 0x00008e00ff167b82 */ /* 0x000ee20000000a00 */
[----:B------:R-:W-:-:S04]  /*00e0*/  LEA R6, R5, R0, 0xa ;  /* 0x0000000005067211 */ /* 0x000fc800078e50ff */
[----:B------:R-:W-:-:S04]  /*00f0*/  LEA.HI R3, R3, R6, RZ, 0x12 ;  /* 0x0000000603037211 */ /* 0x000fc800078f90ff */
[----:B------:R-:W-:Y:S02]  /*0100*/  SHF.R.S32.HI R0, RZ, 0x12, R3 ;  /* 0x00000012ff007819 */ /* 0x000fe40000011403 */
[----:B------:R-:W-:Y:S02]  /*0110*/  IADD3 R3, R3, 0x200, RZ ;  /* 0x0000020003037810 */ /* 0x000fe40007ffe0ff */
[----:B------:R-:W-:Y:S02]  /*0120*/  SHF.R.S32.HI R2, RZ, 0xf, R0 ;  /* 0x0000000fff027819 */ /* 0x000fe40000011400 */
[----:B------:R-:W-:Y:S02]  /*0130*/  SHF.R.S32.HI R3, RZ, 0x12, R3 ;  /* 0x00000012ff037819 */ /* 0x000fe40000011403 */
[----:B------:R-:W-:Y:S02]  /*0140*/  LOP3.LUT R5, R2, 0xffff, RZ, 0xc0, !PT ;  /* 0x0000ffff02057812 */ /* 0x000fe400078ec0ff */
[----:B------:R-:W-:-:S02]  /*0150*/  SHF.R.S32.HI R4, RZ, 0xf, R3 ;  /* 0x0000000fff047819 */ /* 0x000fc40000011403 */
[----:B------:R-:W-:Y:S02]  /*0160*/  LEA.HI R2, R5, R0, RZ, 0x14 ;  /* 0x0000000005027211 */ /* 0x000fe400078fa0ff */
[----:B------:R-:W-:Y:S02]  /*0170*/  LOP3.LUT R4, R4, 0xffff, RZ, 0xc0, !PT ;  /* 0x0000ffff04047812 */ /* 0x000fe400078ec0ff */
[----:B------:R-:W-:Y:S02]  /*0180*/  LOP3.LUT R2, R2, 0xfff0, RZ, 0xc0, !PT ;  /* 0x0000fff002027812 */ /* 0x000fe400078ec0ff */
[----:B------:R-:W-:Y:S02]  /*0190*/  LEA.HI R4, R4, R3, RZ, 0x14 ;  /* 0x0000000304047211 */ /* 0x000fe400078fa0ff */
[----:B------:R-:W-:Y:S02]  /*01a0*/  IADD3 R2, RZ, -R2, RZ ;  /* 0x80000002ff027210 */ /* 0x000fe40007ffe0ff */
[----:B------:R-:W-:-:S02]  /*01b0*/  LOP3.LUT R4, R4, 0xfff0, RZ, 0xc0, !PT ;  /* 0x0000fff004047812 */ /* 0x000fc400078ec0ff */
[----:B------:R-:W-:Y:S02]  /*01c0*/  PRMT R5, R2, 0x7710, RZ ;  /* 0x0000771002057816 */ /* 0x000fe400000000ff */
[----:B------:R-:W-:Y:S02]  /*01d0*/  IADD3 R2, RZ, -R4, RZ ;  /* 0x80000004ff027210 */ /* 0x000fe40007ffe0ff */
[----:B------:R-:W-:Y:S02]  /*01e0*/  IADD3 R0, R0, R5, RZ ;  /* 0x0000000500007210 */ /* 0x000fe40007ffe0ff */
[----:B------:R-:W-:Y:S02]  /*01f0*/  PRMT R2, R2, 0x7710, RZ ;  /* 0x0000771002027816 */ /* 0x000fe400000000ff */
[----:B------:R-:W-:Y:S02]  /*0200*/  PRMT R7, R0, 0x9910, RZ ;  /* 0x0000991000077816 */ /* 0x000fe400000000ff */
[----:B------:R-:W-:-:S03]  /*0210*/  IADD3 R3, R3, R2, RZ ;  /* 0x0000000203037210 */ /* 0x000fc60007ffe0ff */
[----:B--2---:R-:W-:Y:S01]  /*0220*/  IMAD.WIDE R4, R7, 0x4, R8 ;  /* 0x0000000407047825 */ /* 0x004fe200078e0208 */
[----:B------:R-:W-:-:S05]  /*0230*/  PRMT R3, R3, 0x9910, RZ ;  /* 0x0000991003037816 */ /* 0x000fca00000000ff */
[----:B------:R-:W-:Y:S01]  /*0240*/  IMAD.WIDE R16, R3, 0x4, R8 ;  /* 0x0000000403107825 */ /* 0x000fe200078e0208 */
[----:B------:R-:W2:Y:S05]  /*0250*/  LDG.E.EL R4, desc[UR4][R4.64] ;  /* 0x0000000404047981 */ /* 0x000eaa000c2e1900 */
[----:B------:R-:W2:Y:S01]  /*0260*/  LDG.E.EL R16, desc[UR4][R16.64] ;  /* 0x0000000410107981 */ /* 0x000ea2000c2e1900 */
[----:B----4-:R-:W-:-:S04]  /*0270*/  IMAD.WIDE R18, R7, 0x4, R28 ;  /* 0x0000000407127825 */ /* 0x010fc800078e021c */
[----:B-----5:R-:W-:Y:S02]  /*0280*/  IMAD.WIDE R20, R6, 0x4, R20 ;  /* 0x0000000406147825 */ /* 0x020fe400078e0214 */
[----:B------:R-:W4:Y:S02]  /*0290*/  LDG.E.EL R19, desc[UR4][R18.64] ;  /* 0x0000000412137981 */ /* 0x000f24000c2e1900 */
[----:B0-----:R-:W-:Y:S02]  /*02a0*/  IMAD.WIDE R8, R7, 0x4, R26 ;  /* 0x0000000407087825 */ /* 0x001fe400078e021a */
[----:B------:R-:W4:Y:S02]  /*02b0*/  LDG.E.128 R12, desc[UR4][R20.64] ;  /* 0x00000004140c7981 */ /* 0x000f24000c1e1d00 */
[C---:B------:R-:W-:Y:S02]  /*02c0*/  IMAD.WIDE R28, R3.reuse, 0x4, R28 ;  /* 0x00000004031c7825 */ /* 0x040fe400078e021c */
[----:B------:R-:W5:Y:S02]  /*02d0*/  LDG.E.EL R18, desc[UR4][R8.64] ;  /* 0x0000000408127981 */ /* 0x000f64000c2e1900 */
[----:B------:R-:W-:-:S02]  /*02e0*/  IMAD.WIDE R26, R3, 0x4, R26 ;  /* 0x00000004031a7825 */ /* 0x000fc400078e021a */
[----:B------:R1:W4:Y:S04]  /*02f0*/  LDG.E.EL R17, desc[UR4][R28.64] ;  /* 0x000000041c117981 */ /* 0x000328000c2e1900 */
[----:B------:R3:W4:Y:S04]  /*0300*/  LDG.E.EL R5, desc[UR4][R26.64] ;  /* 0x000000041a057981 */ /* 0x000728000c2e1900 */
[----:B------:R-:W4:Y:S01]  /*0310*/  LDG.E.128 R8, desc[UR4][R20.64+0x800] ;  /* 0x0008000414087981 */ /* 0x000f22000c1e1d00 */
[----:B-1----:R-:W-:-:S04]  /*0320*/  IMAD.WIDE R28, R7, 0x4, R24 ;  /* 0x00000004071c7825 */ /* 0x002fc800078e0218 */
[----:B---3--:R-:W-:Y:S01]  /*0330*/  IMAD.WIDE R26, R7, 0x4, R22 ;  /* 0x00000004071a7825 */ /* 0x008fe200078e0216 */
[----:B------:R-:W3:Y:S03]  /*0340*/  LDG.E.EL R2, desc[UR4][R28.64] ;  /* 0x000000041c027981 */ /* 0x000ee6000c2e1900 */
[C---:B------:R-:W-:Y:S01]  /*0350*/  IMAD.WIDE R24, R3.reuse, 0x4, R24 ;  /* 0x0000000403187825 */ /* 0x040fe200078e0218 */
[----:B------:R0:W3:Y:S03]  /*0360*/  LDG.E.EL R7, desc[UR4][R26.64] ;  /* 0x000000041a077981 */ /* 0x0000e6000c2e1900 */
[----:B------:R-:W-:Y:S02]  /*0370*/  IMAD.WIDE R22, R3, 0x4, R22 ;  /* 0x0000000403167825 */ /* 0x000fe400078e0216 */
[----:B------:R1:W3:Y:S04]  /*0380*/  LDG.E.EL R3, desc[UR4][R24.64] ;  /* 0x0000000418037981 */ /* 0x0002e8000c2e1900 */
[----:B------:R2:W3:Y:S01]  /*0390*/  LDG.E.EL R0, desc[UR4][R22.64] ;  /* 0x0000000416007981 */ /* 0x0004e2000c2e1900 */
[----:B0-----:R-:W0:Y:S01]  /*03a0*/  LDC.64 R26, c[0x0][0x240] ;  /* 0x00009000ff1a7b82 */ /* 0x001e220000000a00 */
[----:B-1----:R-:W-:Y:S01]  /*03b0*/  HFMA2.MMA R25, -RZ, RZ, 1.625, 0 ;  /* 0x3e800000ff197435 */ /* 0x002fe200000001ff */
[----:B0-----:R-:W-:-:S04]  /*03c0*/  IMAD.WIDE R26, R6, 0x4, R26 ;  /* 0x00000004061a7825 */ /* 0x001fc800078e021a */
[----:B--2---:R-:W-:Y:S01]  /*03d0*/  FADD R4, R4, 9.9999997473787516356e-06 ;  /* 0x3727c5ac04047421 */ /* 0x004fe20000000000 */
[----:B------:R-:W-:-:S03]  /*03e0*/  FADD R16, R16, 9.9999997473787516356e-06 ;  /* 0x3727c5ac10107421 */ /* 0x000fc60000000000 */
[----:B------:R-:W0:Y:S08]  /*03f0*/  MUFU.SQRT R28, R4 ;  /* 0x00000004001c7308 */ /* 0x000e300000002000 */
[----:B------:R-:W1:Y:S01]  /*0400*/  MUFU.SQRT R22, R16 ;  /* 0x0000001000167308 */ /* 0x000e620000002000 */
[C---:B0-----:R-:W-:Y:S02]  /*0410*/  FSETP.GT.AND P0, PT, R28.reuse, 8.50705917302346158658e+37, PT ;  /* 0x7e8000001c00780b */ /* 0x041fe40003f04000 */
[----:B------:R-:W-:-:S02]  /*0420*/  FSETP.GEU.AND P2, PT, R28, 1.175494350822287508e-38, PT ;  /* 0x008000001c00780b */ /* 0x000fc40003f4e000 */
[C---:B-1----:R-:W-:Y:S02]  /*0430*/  FSETP.GT.AND P1, PT, R22.reuse, 8.50705917302346158658e+37, PT ;  /* 0x7e8000001600780b */ /* 0x042fe40003f24000 */
[----:B------:R-:W-:-:S07]  /*0440*/  FSETP.GEU.AND P3, PT, R22, 1.175494350822287508e-38, PT ;  /* 0x008000001600780b */ /* 0x000fce0003f6e000 */
[----:B------:R-:W-:-:S04]  /*0450*/  @P0 FMUL R28, R28, 0.25 ;  /* 0x3e8000001c1c0820 */ /* 0x000fc80000400000 */
[----:B------:R-:W-:Y:S01]  /*0460*/  @!P2 FMUL R28, R28, 16777216 ;  /* 0x4b8000001c1ca820 */ /* 0x000fe20000400000 */
[----:B------:R-:W-:-:S04]  /*0470*/  @P1 FMUL R22, R22, 0.25 ;  /* 0x3e80000016161820 */ /* 0x000fc80000400000 */
[----:B------:R-:W-:Y:S01]  /*0480*/  @!P3 FMUL R22, R22, 16777216 ;  /* 0x4b8000001616b820 */ /* 0x000fe20000400000 */
[----:B------:R-:W0:Y:S01]  /*0490*/  MUFU.RCP R28, R28 ;  /* 0x0000001c001c7308 */ /* 0x000e220000001000 */
[----:B------:R-:W-:-:S07]  /*04a0*/  FSEL R23, R25, 1, P0 ;  /* 0x3f80000019177808 */ /* 0x000fce0000000000 */
[----:B------:R-:W1:Y:S01]  /*04b0*/  MUFU.RCP R4, R22 ;  /* 0x0000001600047308 */ /* 0x000e620000001000 */
[----:B------:R-:W-:Y:S01]  /*04c0*/  FSEL R25, R25, 1, P1 ;  /* 0x3f80000019197808 */ /* 0x000fe20000800000 */
[----:B------:R-:W-:Y:S01]  /*04d0*/  @!P2 FMUL R23, R23, 16777216 ;  /* 0x4b8000001717a820 */ /* 0x000fe20000400000 */
[--C-:B----4-:R-:W-:Y:S01]  /*04e0*/  FADD R14, R14, R19.reuse ;  /* 0x000000130e0e7221 */ /* 0x110fe20000000000 */
[--C-:B------:R-:W-:Y:S01]  /*04f0*/  FADD R12, R12, R19.reuse ;  /* 0x000000130c0c7221 */ /* 0x100fe20000000000 */
[--C-:B------:R-:W-:Y:S01]  /*0500*/  FADD R13, R13, R19.reuse ;  /* 0x000000130d0d7221 */ /* 0x100fe20000000000 */
[----:B------:R-:W-:Y:S01]  /*0510*/  @!P3 FMUL R25, R25, 16777216 ;  /* 0x4b8000001919b820 */ /* 0x000fe20000400000 */
[----:B------:R-:W-:Y:S01]  /*0520*/  FADD R15, R15, R19 ;  /* 0x000000130f0f7221 */ /* 0x000fe20000000000 */
[----:B0-----:R-:W-:Y:S01]  /*0530*/  FMUL R16, R28, R23 ;  /* 0x000000171c107220 */ /* 0x001fe20000400000 */
[C---:B-----5:R-:W-:Y:S01]  /*0540*/  FADD R19, -R18.reuse, R14 ;  /* 0x0000000e12137221 */ /* 0x060fe20000000100 */
[C---:B------:R-:W-:Y:S01]  /*0550*/  FADD R29, -R18.reuse, R12 ;  /* 0x0000000c121d7221 */ /* 0x040fe20000000100 */
[----:B------:R-:W-:Y:S01]  /*0560*/  FADD R23, -R18, R15 ;  /* 0x0000000f12177221 */ /* 0x000fe20000000100 */
[----:B------:R-:W-:Y:S01]  /*0570*/  FADD R10, R10, R17 ;  /* 0x000000110a0a7221 */ /* 0x000fe20000000000 */
[----:B-1----:R-:W-:Y:S01]  /*0580*/  FMUL R4, R4, R25 ;  /* 0x0000001904047220 */ /* 0x002fe20000400000 */
[----:B------:R-:W-:Y:S01]  /*0590*/  FADD R25, -R18, R13 ;  /* 0x0000000d12197221 */ /* 0x000fe20000000100 */
[--C-:B------:R-:W-:Y:S01]  /*05a0*/  FADD R8, R8, R17.reuse ;  /* 0x0000001108087221 */ /* 0x100fe20000000000 */
[--C-:B------:R-:W-:Y:S01]  /*05b0*/  FADD R9, R9, R17.reuse ;  /* 0x0000001109097221 */ /* 0x100fe20000000000 */
[----:B------:R-:W-:Y:S01]  /*05c0*/  FADD R11, R11, R17 ;  /* 0x000000110b0b7221 */ /* 0x000fe20000000000 */
[-C--:B------:R-:W-:Y:S01]  /*05d0*/  FMUL R19, R19, R16.reuse ;  /* 0x0000001013137220 */ /* 0x080fe20000400000 */
[-C--:B------:R-:W-:Y:S01]  /*05e0*/  FMUL R22, R29, R16.reuse ;  /* 0x000000101d167220 */ /* 0x080fe20000400000 */
[-C--:B------:R-:W-:Y:S01]  /*05f0*/  FMUL R18, R25, R16.reuse ;  /* 0x0000001019127220 */ /* 0x080fe20000400000 */
[----:B------:R-:W-:Y:S01]  /*0600*/  FMUL R16, R23, R16 ;  /* 0x0000001017107220 */ /* 0x000fe20000400000 */
[C---:B------:R-:W-:Y:S01]  /*0610*/  FADD R17, -R5.reuse, R10 ;  /* 0x0000000a05117221 */ /* 0x040fe20000000100 */
[C---:B------:R-:W-:Y:S01]  /*0620*/  FADD R25, -R5.reuse, R8 ;  /* 0x0000000805197221 */ /* 0x040fe20000000100 */
[C---:B------:R-:W-:Y:S01]  /*0630*/  FADD R29, -R5.reuse, R9 ;  /* 0x00000009051d7221 */ /* 0x040fe20000000100 */
[----:B------:R-:W-:Y:S01]  /*0640*/  FADD R23, -R5, R11 ;  /* 0x0000000b05177221 */ /* 0x000fe20000000100 */
[-C--:B------:R-:W-:Y:S01]  /*0650*/  FMUL R24, R17, R4.reuse ;  /* 0x0000000411187220 */ /* 0x080fe20000400000 */
[-C--:B------:R-:W-:Y:S01]  /*0660*/  FMUL R25, R25, R4.reuse ;  /* 0x0000000419197220 */ /* 0x080fe20000400000 */
[-C--:B------:R-:W-:Y:S01]  /*0670*/  FMUL R17, R29, R4.reuse ;  /* 0x000000041d117220 */ /* 0x080fe20000400000 */
[----:B------:R-:W-:Y:S01]  /*0680*/  FMUL R23, R23, R4 ;  /* 0x0000000417177220 */ /* 0x000fe20000400000 */
[C-C-:B---3--:R-:W-:Y:S01]  /*0690*/  FFMA R6, R2.reuse, R19, R7.reuse ;  /* 0x0000001302067223 */ /* 0x148fe20000000007 */
[C-C-:B------:R-:W-:Y:S01]  /*06a0*/  FFMA R4, R2.reuse, R22, R7.reuse ;  /* 0x0000001602047223 */ /* 0x140fe20000000007 */
[C-C-:B------:R-:W-:Y:S01]  /*06b0*/  FFMA R5, R2.reuse, R18, R7.reuse ;  /* 0x0000001202057223 */ /* 0x140fe20000000007 */
[----:B------:R-:W-:Y:S01]  /*06c0*/  FFMA R7, R2, R16, R7 ;  /* 0x0000001002077223 */ /* 0x000fe20000000007 */
[C-C-:B------:R-:W-:Y:S01]  /*06d0*/  FFMA R18, R3.reuse, R24, R0.reuse ;  /* 0x0000001803127223 */ /* 0x140fe20000000000 */
[C-C-:B------:R-:W-:Y:S01]  /*06e0*/  FFMA R16, R3.reuse, R25, R0.reuse ;  /* 0x0000001903107223 */ /* 0x140fe20000000000 */
[C-C-:B------:R-:W-:Y:S01]  /*06f0*/  FFMA R17, R3.reuse, R17, R0.reuse ;  /* 0x0000001103117223 */ /* 0x140fe20000000000 */
[----:B------:R-:W-:Y:S01]  /*0700*/  FFMA R19, R3, R23, R0 ;  /* 0x0000001703137223 */ /* 0x000fe20000000000 */
[----:B------:R-:W-:Y:S04]  /*0710*/  STG.E.128 desc[UR4][R20.64], R12 ;  /* 0x0000000c14007986 */ /* 0x000fe8000c101d04 */
[----:B------:R-:W-:Y:S04]  /*0720*/  STG.E.128 desc[UR4][R20.64+0x800], R8 ;  /* 0x0008000814007986 */ /* 0x000fe8000c101d04 */
[----:B------:R-:W-:Y:S04]  /*0730*/  STG.E.128 desc[UR4][R26.64], R4 ;  /* 0x000000041a007986 */ /* 0x000fe8000c101d04 */
[----:B------:R-:W-:Y:S01]  /*0740*/  STG.E.128 desc[UR4][R26.64+0x800], R16 ;  /* 0x000800101a007986 */ /* 0x000fe2000c101d04 */
[----:B------:R-:W-:Y:S05]  /*0750*/  EXIT ;  /* 0x000000000000794d */ /* 0x000fea0003800000 */
.L_x_0:
[----:B------:R-:W-:-:S00]  /*0760*/  BRA `(.L_x_0) ;  /* 0xfffffffc00fc7947 */ /* 0x000fc0000383ffff */
[----:B------:R-:W-:-:S00]  /*0770*/  NOP ;  /* 0x0000000000007918 */ /* 0x000fc00000000000 */
        /* <DEDUP_REMOVED lines=8> */
.L_x_1:


//--------------------- .nv.global.init           --------------------------
	.section	.nv.global.init,"aw",@progbits
.nv.global.init:
	.type		_$_str,@object
	.size		_$_str,(_$_str_$_2 - _$_str)
_$_str:
        /*0000*/ 	.byte	0x5f, 0x5f, 0x43, 0x55, 0x44, 0x41, 0x5f, 0x46, 0x54, 0x5a, 0x00
	.type		_$_str_$_2,@object
	.size		_$_str_$_2,(.L_1 - _$_str_$_2)
_$_str_$_2:
        /*000b*/ 	.byte	0x5f, 0x5f, 0x43, 0x55, 0x44, 0x41, 0x5f, 0x50, 0x52, 0x45, 0x43, 0x5f, 0x53, 0x51, 0x52, 0x54
        /*001b*/ 	.byte	0x00
.L_1:


//--------------------- .nv.constant0.triton_poi_fused__native_batch_norm_legit_no_training_convolution_14 --------------------------
	.section	.nv.constant0.triton_poi_fused__native_batch_norm_legit_no_training_convolution_14,"a",@progbits
	.sectionflags	@""
	.align	4
.nv.constant0.triton_poi_fused__native_batch_norm_legit_no_training_convolution_14:
	.zero		588
